//
// Generated by NVIDIA NVVM Compiler
//
// Compiler Build ID: CL-36424714
// Cuda compilation tools, release 13.0, V13.0.88
// Based on NVVM 20.0.0
//

.version 9.0
.target sm_100
.address_size 64

	// .globl	_Z5l1_bwPjS_PdPm
.extern .func  (.param .b32 func_retval0) vprintf
(
	.param .b64 vprintf_param_0,
	.param .b64 vprintf_param_1
)
;
.global .align 1 .b8 $str[75] = {40, 103, 114, 105, 100, 68, 105, 109, 46, 120, 58, 32, 37, 100, 44, 32, 98, 108, 111, 99, 107, 68, 105, 109, 46, 120, 58, 32, 37, 100, 44, 32, 98, 108, 111, 99, 107, 73, 100, 120, 46, 120, 58, 32, 37, 100, 44, 32, 116, 104, 114, 101, 97, 100, 73, 100, 120, 46, 120, 58, 32, 37, 100, 41, 58, 32, 37, 102, 32, 43, 32, 37, 102, 10};

.visible .entry _Z5l1_bwPjS_PdPm(
	.param .u64 .ptr .align 1 _Z5l1_bwPjS_PdPm_param_0,
	.param .u64 .ptr .align 1 _Z5l1_bwPjS_PdPm_param_1,
	.param .u64 .ptr .align 1 _Z5l1_bwPjS_PdPm_param_2,
	.param .u64 .ptr .align 1 _Z5l1_bwPjS_PdPm_param_3
)
{
	.reg .pred 	%p<4>;
	.reg .b32 	%r<12>;
	.reg .b64 	%rd<23>;
	.reg .b64 	%fd<15>;

	ld.param.u64 	%rd6, [_Z5l1_bwPjS_PdPm_param_0];
	ld.param.u64 	%rd7, [_Z5l1_bwPjS_PdPm_param_1];
	ld.param.u64 	%rd8, [_Z5l1_bwPjS_PdPm_param_2];
	ld.param.u64 	%rd22, [_Z5l1_bwPjS_PdPm_param_3];
	mov.u32 	%r1, %tid.x;
	setp.gt.u32 	%p1, %r1, 31;
	mov.f64 	%fd13, 0d0000000000000000;
	@%p1 bra 	$L__BB0_3;
	mul.wide.u32 	%rd10, %r1, 8;
	add.s64 	%rd21, %rd22, %rd10;
	mov.f64 	%fd13, 0d0000000000000000;
	mov.u32 	%r10, %r1;
$L__BB0_2:
	.pragma "nounroll";
	// begin inline asm
	{
		.reg .f64 data;
		ld.global.ca.f64 data, [%rd21];
		add.f64 %fd13, data, %fd13;
	}

	// end inline asm
	add.s32 	%r10, %r10, 1;
	add.s64 	%rd21, %rd21, 8;
	setp.ne.s32 	%p2, %r10, 32;
	@%p2 bra 	$L__BB0_2;
$L__BB0_3:
	// begin inline asm
	bar.sync 0;
	// end inline asm
	mov.b32 	%r11, 0;
	// begin inline asm
	mov.u32 %r7, %clock;
	// end inline asm
$L__BB0_4:
	.pragma "nounroll";
	// begin inline asm
	{
		.reg .f64 data;
		ld.global.ca.f64 data, [%rd22];
		add.f64 %fd13, data, %fd13;
	}

	// end inline asm
	add.s32 	%r11, %r11, 1;
	add.s64 	%rd22, %rd22, 8;
	setp.ne.s32 	%p3, %r11, 32;
	@%p3 bra 	$L__BB0_4;
	cvta.to.global.u64 	%rd13, %rd6;
	cvta.to.global.u64 	%rd14, %rd7;
	cvta.to.global.u64 	%rd15, %rd8;
	// begin inline asm
	bar.sync 0;
	// end inline asm
	// begin inline asm
	mov.u32 %r9, %clock;
	// end inline asm
	mul.wide.u32 	%rd16, %r1, 4;
	add.s64 	%rd17, %rd13, %rd16;
	st.global.u32 	[%rd17], %r7;
	add.s64 	%rd18, %rd14, %rd16;
	st.global.u32 	[%rd18], %r9;
	mul.wide.u32 	%rd19, %r1, 8;
	add.s64 	%rd20, %rd15, %rd19;
	st.global.f64 	[%rd20], %fd13;
	ret;

}
	// .globl	_Z9vectorAddPKfS0_Pfi
.visible .entry _Z9vectorAddPKfS0_Pfi(
	.param .u64 .ptr .align 1 _Z9vectorAddPKfS0_Pfi_param_0,
	.param .u64 .ptr .align 1 _Z9vectorAddPKfS0_Pfi_param_1,
	.param .u64 .ptr .align 1 _Z9vectorAddPKfS0_Pfi_param_2,
	.param .u32 _Z9vectorAddPKfS0_Pfi_param_3
)
{
	.local .align 16 .b8 	__local_depot1[32];
	.reg .b64 	%SP;
	.reg .b64 	%SPL;
	.reg .pred 	%p<2>;
	.reg .b32 	%r<9>;
	.reg .b32 	%f<4>;
	.reg .b64 	%rd<15>;
	.reg .b64 	%fd<3>;

	mov.u64 	%SPL, __local_depot1;
	cvta.local.u64 	%SP, %SPL;
	ld.param.u64 	%rd1, [_Z9vectorAddPKfS0_Pfi_param_0];
	ld.param.u64 	%rd2, [_Z9vectorAddPKfS0_Pfi_param_1];
	ld.param.u64 	%rd3, [_Z9vectorAddPKfS0_Pfi_param_2];
	ld.param.u32 	%r5, [_Z9vectorAddPKfS0_Pfi_param_3];
	mov.u32 	%r1, %ntid.x;
	mov.u32 	%r2, %ctaid.x;
	mov.u32 	%r3, %tid.x;
	mad.lo.s32 	%r4, %r1, %r2, %r3;
	setp.ge.s32 	%p1, %r4, %r5;
	@%p1 bra 	$L__BB1_2;
	add.u64 	%rd4, %SP, 0;
	add.u64 	%rd5, %SPL, 0;
	cvta.to.global.u64 	%rd6, %rd1;
	cvta.to.global.u64 	%rd7, %rd2;
	cvta.to.global.u64 	%rd8, %rd3;
	mul.wide.s32 	%rd9, %r4, 4;
	add.s64 	%rd10, %rd6, %rd9;
	ld.global.f32 	%f1, [%rd10];
	add.s64 	%rd11, %rd7, %rd9;
	ld.global.f32 	%f2, [%rd11];
	mov.u32 	%r6, %nctaid.x;
	cvt.f64.f32 	%fd1, %f1;
	cvt.f64.f32 	%fd2, %f2;
	st.local.v4.u32 	[%rd5], {%r6, %r1, %r2, %r3};
	st.local.v2.f64 	[%rd5+16], {%fd1, %fd2};
	mov.u64 	%rd12, $str;
	cvta.global.u64 	%rd13, %rd12;
	{ // callseq 0, 0
	.param .b64 param0;
	st.param.b64 	[param0], %rd13;
	.param .b64 param1;
	st.param.b64 	[param1], %rd4;
	.param .b32 retval0;
	call.uni (retval0), 
	vprintf, 
	(
	param0, 
	param1
	);
	ld.param.b32 	%r7, [retval0];
	} // callseq 0
	add.f32 	%f3, %f1, %f2;
	add.s64 	%rd14, %rd8, %rd9;
	st.global.f32 	[%rd14], %f3;
$L__BB1_2:
	ret;

}


// ===== COMPILED SASS (sm_100) =====

	.target	sm_100

	.elftype	@"ET_EXEC"


//--------------------- .note.nv.tkinfo           --------------------------
	.section	.note.nv.tkinfo,"",@"SHT_NOTE"
	.sectionflags	@"SHF_NOTE_NV_TKINFO"
	.tkinfo
        /*0018*/ 	.word	0x00000002
        /*0030*/ 	.string	""
        /*0030*/ 	.string	"ptxas"
        /*0030*/ 	.string	"Cuda compilation tools, release 13.0, V13.0.88"
        /*0030*/ 	.string	"Build cuda_13.0.r13.0/compiler.36424714_0"
        /*0030*/ 	.string	"-arch sm_100 -m 64 "



//--------------------- .note.nv.cuinfo           --------------------------
	.section	.note.nv.cuinfo,"",@"SHT_NOTE"
	.sectionflags	@"SHF_NOTE_NV_CUINFO"
        /*0018*/ 	.short	0x0002
        /*001a*/ 	.short	0x0064
        /*001c*/ 	.short	0x0082
	.zero		2


//--------------------- .nv.info                  --------------------------
	.section	.nv.info,"",@"SHT_CUDA_INFO"
	.align	4


	//----- nvinfo : EIATTR_REGCOUNT
	.align		4
        /*0000*/ 	.byte	0x04, 0x2f
        /*0002*/ 	.short	(.L_2 - .L_1)
	.align		4
.L_1:
        /*0004*/ 	.word	index@(_Z5l1_bwPjS_PdPm)
        /*0008*/ 	.word	0x00000010


	//----- nvinfo : EIATTR_FRAME_SIZE
	.align		4
.L_2:
        /*000c*/ 	.byte	0x04, 0x11
        /*000e*/ 	.short	(.L_4 - .L_3)
	.align		4
.L_3:
        /*0010*/ 	.word	index@(_Z5l1_bwPjS_PdPm)
        /*0014*/ 	.word	0x00000000


	//----- nvinfo : EIATTR_REGCOUNT
	.align		4
.L_4:
        /*0018*/ 	.byte	0x04, 0x2f
        /*001a*/ 	.short	(.L_6 - .L_5)
	.align		4
.L_5:
        /*001c*/ 	.word	index@(_Z9vectorAddPKfS0_Pfi)
        /*0020*/ 	.word	0x0000001a


	//----- nvinfo : EIATTR_FRAME_SIZE
	.align		4
.L_6:
        /*0024*/ 	.byte	0x04, 0x11
        /*0026*/ 	.short	(.L_8 - .L_7)
	.align		4
.L_7:
        /*0028*/ 	.word	index@(_Z9vectorAddPKfS0_Pfi)
        /*002c*/ 	.word	0x00000020


	//----- nvinfo : EIATTR_MIN_STACK_SIZE
	.align		4
.L_8:
        /*0030*/ 	.byte	0x04, 0x12
        /*0032*/ 	.short	(.L_10 - .L_9)
	.align		4
.L_9:
        /*0034*/ 	.word	index@(_Z9vectorAddPKfS0_Pfi)
        /*0038*/ 	.word	0x00000020


	//----- nvinfo : EIATTR_MIN_STACK_SIZE
	.align		4
.L_10:
        /*003c*/ 	.byte	0x04, 0x12
        /*003e*/ 	.short	(.L_12 - .L_11)
	.align		4
.L_11:
        /*0040*/ 	.word	index@(_Z5l1_bwPjS_PdPm)
        /*0044*/ 	.word	0x00000000
.L_12:


//--------------------- .nv.compat                --------------------------
	.section	.nv.compat,"",@"SHT_CUDA_COMPAT_INFO"
	.align	4
        /*0000*/ 	.byte	0x02, 0x09, 0x00, 0x00, 0x02, 0x02, 0x01, 0x00, 0x02, 0x05, 0x05, 0x00, 0x03, 0x07, 0x01, 0x01
        /*0010*/ 	.byte	0x02, 0x03, 0x00, 0x00, 0x02, 0x06, 0x01, 0x00, 0x04, 0x0b, 0x08, 0x00, 0x01, 0x00, 0x00, 0x00
        /*0020*/ 	.byte	0x00, 0x00, 0x00, 0x00


//--------------------- .nv.info._Z9vectorAddPKfS0_Pfi --------------------------
	.section	.nv.info._Z9vectorAddPKfS0_Pfi,"",@"SHT_CUDA_INFO"
	.sectionflags	@""
	.align	4


	//----- nvinfo : EIATTR_CUDA_API_VERSION
	.align		4
        /*0000*/ 	.byte	0x04, 0x37
        /*0002*/ 	.short	(.L_14 - .L_13)
.L_13:
        /*0004*/ 	.word	0x00000082


	//----- nvinfo : EIATTR_KPARAM_INFO
	.align		4
.L_14:
        /*0008*/ 	.byte	0x04, 0x17
        /*000a*/ 	.short	(.L_16 - .L_15)
.L_15:
        /*000c*/ 	.word	0x00000000
        /*0010*/ 	.short	0x0003
        /*0012*/ 	.short	0x0018
        /*0014*/ 	.byte	0x00, 0xf0, 0x11, 0x00


	//----- nvinfo : EIATTR_KPARAM_INFO
	.align		4
.L_16:
        /*0018*/ 	.byte	0x04, 0x17
        /*001a*/ 	.short	(.L_18 - .L_17)
.L_17:
        /*001c*/ 	.word	0x00000000
        /*0020*/ 	.short	0x0002
        /*0022*/ 	.short	0x0010
        /*0024*/ 	.byte	0x00, 0xf5, 0x21, 0x00


	//----- nvinfo : EIATTR_KPARAM_INFO
	.align		4
.L_18:
        /*0028*/ 	.byte	0x04, 0x17
        /*002a*/ 	.short	(.L_20 - .L_19)
.L_19:
        /*002c*/ 	.word	0x00000000
        /*0030*/ 	.short	0x0001
        /*0032*/ 	.short	0x0008
        /*0034*/ 	.byte	0x00, 0xf5, 0x21, 0x00


	//----- nvinfo : EIATTR_KPARAM_INFO
	.align		4
.L_20:
        /*0038*/ 	.byte	0x04, 0x17
        /*003a*/ 	.short	(.L_22 - .L_21)
.L_21:
        /*003c*/ 	.word	0x00000000
        /*0040*/ 	.short	0x0000
        /*0042*/ 	.short	0x0000
        /*0044*/ 	.byte	0x00, 0xf5, 0x21, 0x00


	//----- nvinfo : EIATTR_SPARSE_MMA_MASK
	.align		4
.L_22:
        /*0048*/ 	.byte	0x03, 0x50
        /*004a*/ 	.short	0x0000


	//----- nvinfo : EIATTR_MAXREG_COUNT
	.align		4
        /*004c*/ 	.byte	0x03, 0x1b
        /*004e*/ 	.short	0x00ff


	//----- nvinfo : EIATTR_EXTERNS
	.align		4
        /*0050*/ 	.byte	0x04, 0x0f
        /*0052*/ 	.short	(.L_24 - .L_23)


	//   ....[0]....
	.align		4
.L_23:
        /*0054*/ 	.word	index@(vprintf)


	//----- nvinfo : EIATTR_MERCURY_ISA_VERSION
	.align		4
.L_24:
        /*0058*/ 	.byte	0x03, 0x5f
        /*005a*/ 	.short	0x0101


	//----- nvinfo : EIATTR_VRC_CTA_INIT_COUNT
	.align		4
        /*005c*/ 	.byte	0x02, 0x4a
	.zero		1
	.zero		1


	//----- nvinfo : EIATTR_SYSCALL_OFFSETS
	.align		4
        /*0060*/ 	.byte	0x04, 0x46
        /*0062*/ 	.short	(.L_26 - .L_25)


	//   ....[0]....
.L_25:
        /*0064*/ 	.word	0x000001f0


	//----- nvinfo : EIATTR_EXIT_INSTR_OFFSETS
	.align		4
.L_26:
        /*0068*/ 	.byte	0x04, 0x1c
        /*006a*/ 	.short	(.L_28 - .L_27)


	//   ....[0]....
.L_27:
        /*006c*/ 	.word	0x000000c0


	//   ....[1]....
        /*0070*/ 	.word	0x00000240


	//----- nvinfo : EIATTR_CRS_STACK_SIZE
	.align		4
.L_28:
        /*0074*/ 	.byte	0x04, 0x1e
        /*0076*/ 	.short	(.L_30 - .L_29)
.L_29:
        /*0078*/ 	.word	0x00000000


	//----- nvinfo : EIATTR_CBANK_PARAM_SIZE
	.align		4
.L_30:
        /*007c*/ 	.byte	0x03, 0x19
        /*007e*/ 	.short	0x001c


	//----- nvinfo : EIATTR_PARAM_CBANK
	.align		4
        /*0080*/ 	.byte	0x04, 0x0a
        /*0082*/ 	.short	(.L_32 - .L_31)
	.align		4
.L_31:
        /*0084*/ 	.word	index@(.nv.constant0._Z9vectorAddPKfS0_Pfi)
        /*0088*/ 	.short	0x0380
        /*008a*/ 	.short	0x001c


	//----- nvinfo : EIATTR_SW_WAR
	.align		4
.L_32:
        /*008c*/ 	.byte	0x04, 0x36
        /*008e*/ 	.short	(.L_34 - .L_33)
.L_33:
        /*0090*/ 	.word	0x00000008
.L_34:


//--------------------- .nv.info._Z5l1_bwPjS_PdPm --------------------------
	.section	.nv.info._Z5l1_bwPjS_PdPm,"",@"SHT_CUDA_INFO"
	.sectionflags	@""
	.align	4


	//----- nvinfo : EIATTR_CUDA_API_VERSION
	.align		4
        /*0000*/ 	.byte	0x04, 0x37
        /*0002*/ 	.short	(.L_36 - .L_35)
.L_35:
        /*0004*/ 	.word	0x00000082


	//----- nvinfo : EIATTR_KPARAM_INFO
	.align		4
.L_36:
        /*0008*/ 	.byte	0x04, 0x17
        /*000a*/ 	.short	(.L_38 - .L_37)
.L_37:
        /*000c*/ 	.word	0x00000000
        /*0010*/ 	.short	0x0003
        /*0012*/ 	.short	0x0018
        /*0014*/ 	.byte	0x00, 0xf5, 0x21, 0x00


	//----- nvinfo : EIATTR_KPARAM_INFO
	.align		4
.L_38:
        /*0018*/ 	.byte	0x04, 0x17
        /*001a*/ 	.short	(.L_40 - .L_39)
.L_39:
        /*001c*/ 	.word	0x00000000
        /*0020*/ 	.short	0x0002
        /*0022*/ 	.short	0x0010
        /*0024*/ 	.byte	0x00, 0xf5, 0x21, 0x00


	//----- nvinfo : EIATTR_KPARAM_INFO
	.align		4
.L_40:
        /*0028*/ 	.byte	0x04, 0x17
        /*002a*/ 	.short	(.L_42 - .L_41)
.L_41:
        /*002c*/ 	.word	0x00000000
        /*0030*/ 	.short	0x0001
        /*0032*/ 	.short	0x0008
        /*0034*/ 	.byte	0x00, 0xf5, 0x21, 0x00


	//----- nvinfo : EIATTR_KPARAM_INFO
	.align		4
.L_42:
        /*0038*/ 	.byte	0x04, 0x17
        /*003a*/ 	.short	(.L_44 - .L_43)
.L_43:
        /*003c*/ 	.word	0x00000000
        /*0040*/ 	.short	0x0000
        /*0042*/ 	.short	0x0000
        /*0044*/ 	.byte	0x00, 0xf5, 0x21, 0x00


	//----- nvinfo : EIATTR_SPARSE_MMA_MASK
	.align		4
.L_44:
        /*0048*/ 	.byte	0x03, 0x50
        /*004a*/ 	.short	0x0000


	//----- nvinfo : EIATTR_MAXREG_COUNT
	.align		4
        /*004c*/ 	.byte	0x03, 0x1b
        /*004e*/ 	.short	0x00ff


	//----- nvinfo : EIATTR_NUM_BARRIERS
	.align		4
        /*0050*/ 	.byte	0x02, 0x4c
        /*0052*/ 	.byte	0x01
	.zero		1


	//----- nvinfo : EIATTR_MERCURY_ISA_VERSION
	.align		4
        /*0054*/ 	.byte	0x03, 0x5f
        /*0056*/ 	.short	0x0101


	//----- nvinfo : EIATTR_VRC_CTA_INIT_COUNT
	.align		4
        /*0058*/ 	.byte	0x02, 0x4a
	.zero		1
	.zero		1


	//----- nvinfo : EIATTR_EXIT_INSTR_OFFSETS
	.align		4
        /*005c*/ 	.byte	0x04, 0x1c
        /*005e*/ 	.short	(.L_46 - .L_45)


	//   ....[0]....
.L_45:
        /*0060*/ 	.word	0x000002f0


	//----- nvinfo : EIATTR_CRS_STACK_SIZE
	.align		4
.L_46:
        /*0064*/ 	.byte	0x04, 0x1e
        /*0066*/ 	.short	(.L_48 - .L_47)
.L_47:
        /*0068*/ 	.word	0x00000000


	//----- nvinfo : EIATTR_CBANK_PARAM_SIZE
	.align		4
.L_48:
        /*006c*/ 	.byte	0x03, 0x19
        /*006e*/ 	.short	0x0020


	//----- nvinfo : EIATTR_PARAM_CBANK
	.align		4
        /*0070*/ 	.byte	0x04, 0x0a
        /*0072*/ 	.short	(.L_50 - .L_49)
	.align		4
.L_49:
        /*0074*/ 	.word	index@(.nv.constant0._Z5l1_bwPjS_PdPm)
        /*0078*/ 	.short	0x0380
        /*007a*/ 	.short	0x0020


	//----- nvinfo : EIATTR_SW_WAR
	.align		4
.L_50:
        /*007c*/ 	.byte	0x04, 0x36
        /*007e*/ 	.short	(.L_52 - .L_51)
.L_51:
        /*0080*/ 	.word	0x00000008
.L_52:


//--------------------- .nv.callgraph             --------------------------
	.section	.nv.callgraph,"",@"SHT_CUDA_CALLGRAPH"
	.align	4
	.sectionentsize	8
	.align		4
        /*0000*/ 	.word	0x00000000
	.align		4
        /*0004*/ 	.word	0xffffffff
	.align		4
        /*0008*/ 	.word	index@(_Z9vectorAddPKfS0_Pfi)
	.align		4
        /*000c*/ 	.word	index@(vprintf)
	.align		4
        /*0010*/ 	.word	0x00000000
	.align		4
        /*0014*/ 	.word	0xfffffffe
	.align		4
        /*0018*/ 	.word	0x00000000
	.align		4
        /*001c*/ 	.word	0xfffffffd
	.align		4
        /*0020*/ 	.word	0x00000000
	.align		4
        /*0024*/ 	.word	0xfffffffc


//--------------------- .nv.constant4             --------------------------
	.section	.nv.constant4,"a",@progbits
	.align	8
	.align		8
.nv.constant4:
        /*0000*/ 	.dword	vprintf
	.align		8
        /*0008*/ 	.dword	$str


//--------------------- .text._Z9vectorAddPKfS0_Pfi --------------------------
	.section	.text._Z9vectorAddPKfS0_Pfi,"ax",@progbits
	.align	128
        .global         _Z9vectorAddPKfS0_Pfi
        .type           _Z9vectorAddPKfS0_Pfi,@function
        .size           _Z9vectorAddPKfS0_Pfi,(.L_x_7 - _Z9vectorAddPKfS0_Pfi)
        .other          _Z9vectorAddPKfS0_Pfi,@"STO_CUDA_ENTRY STV_DEFAULT"
_Z9vectorAddPKfS0_Pfi:
.text._Z9vectorAddPKfS0_Pfi:
[----:B------:R-:W0:Y:S01]  /*0000*/  LDC R1, c[0x0][0x37c] ;  /* 0x0000df00ff017b82 */ /* 0x000e220000000800 */
[----:B------:R-:W1:Y:S01]  /*0010*/  S2R R10, SR_CTAID.X ;  /* 0x00000000000a7919 */ /* 0x000e620000002500 */
[----:B------:R-:W2:Y:S06]  /*0020*/  LDCU UR5, c[0x0][0x2fc] ;  /* 0x00005f80ff0577ac */ /* 0x000eac0008000800 */
[----:B------:R-:W1:Y:S01]  /*0030*/  LDC R9, c[0x0][0x360] ;  /* 0x0000d800ff097b82 */ /* 0x000e620000000800 */
[----:B0-----:R-:W-:Y:S01]  /*0040*/  IADD3 R1, PT, PT, R1, -0x20, RZ ;  /* 0xffffffe001017810 */ /* 0x001fe20007ffe0ff */
[----:B------:R-:W1:Y:S01]  /*0050*/  S2R R11, SR_TID.X ;  /* 0x00000000000b7919 */ /* 0x000e620000002100 */
[----:B------:R-:W0:Y:S01]  /*0060*/  LDCU UR6, c[0x0][0x398] ;  /* 0x00007300ff0677ac */ /* 0x000e220008000800 */
[----:B------:R-:W3:Y:S02]  /*0070*/  LDCU UR4, c[0x0][0x2f8] ;  /* 0x00005f00ff0477ac */ /* 0x000ee40008000800 */
[----:B---3--:R-:W-:-:S04]  /*0080*/  IADD3 R6, P1, PT, R1, UR4, RZ ;  /* 0x0000000401067c10 */ /* 0x008fc8000ff3e0ff */
[----:B--2---:R-:W-:Y:S01]  /*0090*/  IADD3.X R7, PT, PT, RZ, UR5, RZ, P1, !PT ;  /* 0x00000005ff077c10 */ /* 0x004fe20008ffe4ff */
[----:B-1----:R-:W-:-:S05]  /*00a0*/  IMAD R16, R9, R10, R11 ;  /* 0x0000000a09107224 */ /* 0x002fca00078e020b */
[----:B0-----:R-:W-:-:S13]  /*00b0*/  ISETP.GE.AND P0, PT, R16, UR6, PT ;  /* 0x0000000610007c0c */ /* 0x001fda000bf06270 */
[----:B------:R-:W-:Y:S05]  /*00c0*/  @P0 EXIT ;  /* 0x000000000000094d */ /* 0x000fea0003800000 */
[----:B------:R-:W0:Y:S01]  /*00d0*/  LDC.64 R2, c[0x0][0x380] ;  /* 0x0000e000ff027b82 */ /* 0x000e220000000a00 */
[----:B------:R-:W1:Y:S07]  /*00e0*/  LDCU.64 UR36, c[0x0][0x358] ;  /* 0x00006b00ff2477ac */ /* 0x000e6e0008000a00 */
[----:B------:R-:W2:Y:S08]  /*00f0*/  LDC.64 R18, c[0x0][0x388] ;  /* 0x0000e200ff127b82 */ /* 0x000eb00000000a00 */
[----:B------:R-:W3:Y:S01]  /*0100*/  LDC R8, c[0x0][0x370] ;  /* 0x0000dc00ff087b82 */ /* 0x000ee20000000800 */
[----:B------:R-:W-:Y:S01]  /*0110*/  MOV R0, 0x0 ;  /* 0x0000000000007802 */ /* 0x000fe20000000f00 */
[----:B------:R-:W4:Y:S01]  /*0120*/  LDCU.64 UR4, c[0x4][0x8] ;  /* 0x01000100ff0477ac */ /* 0x000f220008000a00 */
[----:B0-----:R-:W-:-:S06]  /*0130*/  IMAD.WIDE R2, R16, 0x4, R2 ;  /* 0x0000000410027825 */ /* 0x001fcc00078e0202 */
[----:B-1----:R-:W5:Y:S01]  /*0140*/  LDG.E R2, desc[UR36][R2.64] ;  /* 0x0000002402027981 */ /* 0x002f62000c1e1900 */
[----:B--2---:R-:W-:-:S05]  /*0150*/  IMAD.WIDE R18, R16, 0x4, R18 ;  /* 0x0000000410127825 */ /* 0x004fca00078e0212 */
[----:B------:R-:W2:Y:S01]  /*0160*/  LDG.E R17, desc[UR36][R18.64] ;  /* 0x0000002412117981 */ /* 0x000ea2000c1e1900 */
[----:B------:R0:W1:Y:S03]  /*0170*/  LDC.64 R22, c[0x4][R0] ;  /* 0x0100000000167b82 */ /* 0x0000660000000a00 */
[----:B---3--:R0:W-:Y:S01]  /*0180*/  STL.128 [R1], R8 ;  /* 0x0000000801007387 */ /* 0x0081e20000100c00 */
[----:B----4-:R-:W-:Y:S02]  /*0190*/  MOV R4, UR4 ;  /* 0x0000000400047c02 */ /* 0x010fe40008000f00 */
[----:B------:R-:W-:Y:S01]  /*01a0*/  MOV R5, UR5 ;  /* 0x0000000500057c02 */ /* 0x000fe20008000f00 */
[----:B-----5:R-:W-:Y:S08]  /*01b0*/  F2F.F64.F32 R12, R2 ;  /* 0x00000002000c7310 */ /* 0x020ff00000201800 */
[----:B--2---:R-:W2:Y:S02]  /*01c0*/  F2F.F64.F32 R14, R17 ;  /* 0x00000011000e7310 */ /* 0x004ea40000201800 */
[----:B-12---:R0:W-:Y:S02]  /*01d0*/  STL.128 [R1+0x10], R12 ;  /* 0x0000100c01007387 */ /* 0x0061e40000100c00 */
[----:B------:R-:W-:-:S07]  /*01e0*/  LEPC R20, `(.L_x_0) ;  /* 0x000000001014794e */ /* 0x000fce0000000000 */
[----:B0-----:R-:W-:Y:S05]  /*01f0*/  CALL.ABS.NOINC R22 ;  /* 0x0000000016007343 */ /* 0x001fea0003c00000 */
.L_x_0:
[----:B------:R-:W0:Y:S01]  /*0200*/  LDC.64 R4, c[0x0][0x390] ;  /* 0x0000e400ff047b82 */ /* 0x000e220000000a00 */
[----:B------:R-:W-:Y:S01]  /*0210*/  FADD R3, R2, R17 ;  /* 0x0000001102037221 */ /* 0x000fe20000000000 */
[----:B0-----:R-:W-:-:S05]  /*0220*/  IMAD.WIDE R16, R16, 0x4, R4 ;  /* 0x0000000410107825 */ /* 0x001fca00078e0204 */
[----:B------:R-:W-:Y:S01]  /*0230*/  STG.E desc[UR36][R16.64], R3 ;  /* 0x0000000310007986 */ /* 0x000fe2000c101924 */
[----:B------:R-:W-:Y:S05]  /*0240*/  EXIT ;  /* 0x000000000000794d */ /* 0x000fea0003800000 */
.L_x_1:
[----:B------:R-:W-:-:S00]  /*0250*/  BRA `(.L_x_1) ;  /* 0xfffffffc00fc7947 */ /* 0x000fc0000383ffff */
[----:B------:R-:W-:-:S00]  /*0260*/  NOP ;  /* 0x0000000000007918 */ /* 0x000fc00000000000 */
        /* <DEDUP_REMOVED lines=9> */
.L_x_7:


//--------------------- .text._Z5l1_bwPjS_PdPm    --------------------------
	.section	.text._Z5l1_bwPjS_PdPm,"ax",@progbits
	.align	128
        .global         _Z5l1_bwPjS_PdPm
        .type           _Z5l1_bwPjS_PdPm,@function
        .size           _Z5l1_bwPjS_PdPm,(.L_x_8 - _Z5l1_bwPjS_PdPm)
        .other          _Z5l1_bwPjS_PdPm,@"STO_CUDA_ENTRY STV_DEFAULT"
_Z5l1_bwPjS_PdPm:
.text._Z5l1_bwPjS_PdPm:
[----:B------:R-:W-:Y:S01]  /*0000*/  LDC R1, c[0x0][0x37c] ;  /* 0x0000df00ff017b82 */ /* 0x000fe20000000800 */
[----:B------:R-:W0:Y:S01]  /*0010*/  S2R R0, SR_TID.X ;  /* 0x0000000000007919 */ /* 0x000e220000002100 */
[----:B------:R-:W1:Y:S01]  /*0020*/  LDCU.64 UR6, c[0x0][0x358] ;  /* 0x00006b00ff0677ac */ /* 0x000e620008000a00 */
[----:B------:R-:W-:Y:S01]  /*0030*/  BSSY.RECONVERGENT B0, `(.L_x_2) ;  /* 0x0000013000007945 */ /* 0x000fe20003800200 */
[----:B------:R-:W-:Y:S02]  /*0040*/  CS2R R2, SRZ ;  /* 0x0000000000027805 */ /* 0x000fe4000001ff00 */
[----:B0-----:R-:W-:-:S13]  /*0050*/  ISETP.GT.U32.AND P0, PT, R0, 0x1f, PT ;  /* 0x0000001f0000780c */ /* 0x001fda0003f04070 */
[----:B-1----:R-:W-:Y:S05]  /*0060*/  @P0 BRA `(.L_x_3) ;  /* 0x00000000003c0947 */ /* 0x002fea0003800000 */
[----:B------:R-:W0:Y:S01]  /*0070*/  LDC.64 R2, c[0x0][0x398] ;  /* 0x0000e600ff027b82 */ /* 0x000e220000000a00 */
[----:B------:R-:W-:Y:S02]  /*0080*/  IMAD.MOV.U32 R6, RZ, RZ, R0 ;  /* 0x000000ffff067224 */ /* 0x000fe400078e0000 */
[----:B0-----:R-:W-:-:S04]  /*0090*/  IMAD.WIDE.U32 R2, R0, 0x8, R2 ;  /* 0x0000000800027825 */ /* 0x001fc800078e0002 */
[----:B------:R-:W-:Y:S01]  /*00a0*/  IMAD.MOV.U32 R7, RZ, RZ, R2 ;  /* 0x000000ffff077224 */ /* 0x000fe200078e0002 */
[----:B------:R-:W-:Y:S02]  /*00b0*/  MOV R8, R3 ;  /* 0x0000000300087202 */ /* 0x000fe40000000f00 */
[----:B------:R-:W-:-:S07]  /*00c0*/  CS2R R2, SRZ ;  /* 0x0000000000027805 */ /* 0x000fce000001ff00 */
.L_x_4:
[----:B------:R-:W-:Y:S01]  /*00d0*/  IMAD.MOV.U32 R4, RZ, RZ, R7 ;  /* 0x000000ffff047224 */ /* 0x000fe200078e0007 */
[----:B------:R-:W-:-:S06]  /*00e0*/  MOV R5, R8 ;  /* 0x0000000800057202 */ /* 0x000fcc0000000f00 */
[----:B------:R-:W2:Y:S01]  /*00f0*/  LDG.E.64.STRONG.SM R4, desc[UR6][R4.64] ;  /* 0x0000000604047981 */ /* 0x000ea2000c1ebb00 */
[----:B------:R-:W-:Y:S01]  /*0100*/  VIADD R6, R6, 0x1 ;  /* 0x0000000106067836 */ /* 0x000fe20000000000 */
[----:B------:R-:W-:-:S04]  /*0110*/  IADD3 R7, P1, PT, R7, 0x8, RZ ;  /* 0x0000000807077810 */ /* 0x000fc80007f3e0ff */
[----:B------:R-:W-:Y:S02]  /*0120*/  ISETP.NE.AND P0, PT, R6, 0x20, PT ;  /* 0x000000200600780c */ /* 0x000fe40003f05270 */
[----:B------:R-:W-:Y:S01]  /*0130*/  IADD3.X R8, PT, PT, RZ, R8, RZ, P1, !PT ;  /* 0x00000008ff087210 */ /* 0x000fe20000ffe4ff */
[----:B--2---:R-:W-:-:S10]  /*0140*/  DADD R2, R4, R2 ;  /* 0x0000000004027229 */ /* 0x004fd40000000002 */
[----:B------:R-:W-:Y:S05]  /*0150*/  @P0 BRA `(.L_x_4) ;  /* 0xfffffffc00dc0947 */ /* 0x000fea000383ffff */
.L_x_3:
[----:B------:R-:W-:Y:S05]  /*0160*/  BSYNC.RECONVERGENT B0 ;  /* 0x0000000000007941 */ /* 0x000fea0003800200 */
.L_x_2:
[----:B------:R-:W-:Y:S06]  /*0170*/  BAR.SYNC.DEFER_BLOCKING 0x0 ;  /* 0x0000000000007b1d */ /* 0x000fec0000010000 */
[----:B------:R-:W0:Y:S01]  /*0180*/  LDCU.64 UR8, c[0x0][0x398] ;  /* 0x00007300ff0877ac */ /* 0x000e220008000a00 */
[----:B------:R-:W-:Y:S01]  /*0190*/  UMOV UR4, URZ ;  /* 0x000000ff00047c82 */ /* 0x000fe20008000000 */
[----:B------:R-:W-:-:S07]  /*01a0*/  CS2R.32 R11, SR_CLOCKLO ;  /* 0x00000000000b7805 */ /* 0x000fce0000005000 */
.L_x_5:
[----:B0-----:R-:W-:Y:S01]  /*01b0*/  IMAD.U32 R4, RZ, RZ, UR8 ;  /* 0x00000008ff047e24 */ /* 0x001fe2000f8e00ff */
[----:B------:R-:W-:-:S06]  /*01c0*/  MOV R5, UR9 ;  /* 0x0000000900057c02 */ /* 0x000fcc0008000f00 */
[----:B------:R-:W2:Y:S01]  /*01d0*/  LDG.E.64.STRONG.SM R4, desc[UR6][R4.64] ;  /* 0x0000000604047981 */ /* 0x000ea2000c1ebb00 */
[----:B------:R-:W-:Y:S02]  /*01e0*/  UIADD3 UR4, UPT, UPT, UR4, 0x1, URZ ;  /* 0x0000000104047890 */ /* 0x000fe4000fffe0ff */
[----:B------:R-:W-:Y:S02]  /*01f0*/  UIADD3 UR8, UP1, UPT, UR8, 0x8, URZ ;  /* 0x0000000808087890 */ /* 0x000fe4000ff3e0ff */
[----:B------:R-:W-:Y:S02]  /*0200*/  UISETP.NE.AND UP0, UPT, UR4, 0x20, UPT ;  /* 0x000000200400788c */ /* 0x000fe4000bf05270 */
[----:B------:R-:W-:Y:S01]  /*0210*/  UIADD3.X UR9, UPT, UPT, URZ, UR9, URZ, UP1, !UPT ;  /* 0x00000009ff097290 */ /* 0x000fe20008ffe4ff */
[----:B--2---:R-:W-:-:S06]  /*0220*/  DADD R2, R4, R2 ;  /* 0x0000000004027229 */ /* 0x004fcc0000000002 */
[----:B------:R-:W-:Y:S05]  /*0230*/  BRA.U UP0, `(.L_x_5) ;  /* 0xfffffffd00dc7547 */ /* 0x000fea000b83ffff */
[----:B------:R-:W-:Y:S01]  /*0240*/  BAR.SYNC.DEFER_BLOCKING 0x0 ;  /* 0x0000000000007b1d */ /* 0x000fe20000010000 */
[----:B------:R-:W-:-:S07]  /*0250*/  CS2R.32 R13, SR_CLOCKLO ;  /* 0x00000000000d7805 */ /* 0x000fce0000005000 */
[----:B------:R-:W0:Y:S08]  /*0260*/  LDC.64 R4, c[0x0][0x380] ;  /* 0x0000e000ff047b82 */ /* 0x000e300000000a00 */
[----:B------:R-:W1:Y:S08]  /*0270*/  LDC.64 R6, c[0x0][0x388] ;  /* 0x0000e200ff067b82 */ /* 0x000e700000000a00 */
[----:B------:R-:W2:Y:S01]  /*0280*/  LDC.64 R8, c[0x0][0x390] ;  /* 0x0000e400ff087b82 */ /* 0x000ea20000000a00 */
[----:B0-----:R-:W-:-:S05]  /*0290*/  IMAD.WIDE.U32 R4, R0, 0x4, R4 ;  /* 0x0000000400047825 */ /* 0x001fca00078e0004 */
[----:B------:R-:W-:Y:S01]  /*02a0*/  STG.E desc[UR6][R4.64], R11 ;  /* 0x0000000b04007986 */ /* 0x000fe2000c101906 */
[----:B-1----:R-:W-:-:S05]  /*02b0*/  IMAD.WIDE.U32 R6, R0, 0x4, R6 ;  /* 0x0000000400067825 */ /* 0x002fca00078e0006 */
[----:B------:R-:W-:Y:S01]  /*02c0*/  STG.E desc[UR6][R6.64], R13 ;  /* 0x0000000d06007986 */ /* 0x000fe2000c101906 */
[----:B--2---:R-:W-:-:S05]  /*02d0*/  IMAD.WIDE.U32 R8, R0, 0x8, R8 ;  /* 0x0000000800087825 */ /* 0x004fca00078e0008 */
[----:B------:R-:W-:Y:S01]  /*02e0*/  STG.E.64 desc[UR6][R8.64], R2 ;  /* 0x0000000208007986 */ /* 0x000fe2000c101b06 */
[----:B------:R-:W-:Y:S05]  /*02f0*/  EXIT ;  /* 0x000000000000794d */ /* 0x000fea0003800000 */
.L_x_6:
        /* <DEDUP_REMOVED lines=16> */
.L_x_8:


//--------------------- .nv.global.init           --------------------------
	.section	.nv.global.init,"aw",@progbits
.nv.global.init:
	.type		$str,@object
	.size		$str,(.L_0 - $str)
$str:
        /*0000*/ 	.byte	0x28, 0x67, 0x72, 0x69, 0x64, 0x44, 0x69, 0x6d, 0x2e, 0x78, 0x3a, 0x20, 0x25, 0x64, 0x2c, 0x20
        /*0010*/ 	.byte	0x62, 0x6c, 0x6f, 0x63, 0x6b, 0x44, 0x69, 0x6d, 0x2e, 0x78, 0x3a, 0x20, 0x25, 0x64, 0x2c, 0x20
        /*0020*/ 	.byte	0x62, 0x6c, 0x6f, 0x63, 0x6b, 0x49, 0x64, 0x78, 0x2e, 0x78, 0x3a, 0x20, 0x25, 0x64, 0x2c, 0x20
        /*0030*/ 	.byte	0x74, 0x68, 0x72, 0x65, 0x61, 0x64, 0x49, 0x64, 0x78, 0x2e, 0x78, 0x3a, 0x20, 0x25, 0x64, 0x29
        /*0040*/ 	.byte	0x3a, 0x20, 0x25, 0x66, 0x20, 0x2b, 0x20, 0x25, 0x66, 0x0a, 0x00
.L_0:


//--------------------- .nv.shared.reserved.0     --------------------------
	.section	.nv.shared.reserved.0,"aw",@nobits
	.weak		__nv_reservedSMEM_offset_0_alias
	.size		__nv_reservedSMEM_offset_0_alias, 0, 64
	.other		__nv_reservedSMEM_offset_0_alias,@"STO_CUDA_RESERVED_SHARED STV_DEFAULT"
__nv_reservedSMEM_offset_0_alias:
	.zero		0
	.zero		64


//--------------------- .nv.constant0._Z9vectorAddPKfS0_Pfi --------------------------
	.section	.nv.constant0._Z9vectorAddPKfS0_Pfi,"a",@progbits
	.sectionflags	@""
	.align	4
.nv.constant0._Z9vectorAddPKfS0_Pfi:
	.zero		924


//--------------------- .nv.constant0._Z5l1_bwPjS_PdPm --------------------------
	.section	.nv.constant0._Z5l1_bwPjS_PdPm,"a",@progbits
	.sectionflags	@""
	.align	4
.nv.constant0._Z5l1_bwPjS_PdPm:
	.zero		928


//--------------------- SYMBOLS --------------------------

	.type		.nv.reservedSmem.offset0,@object
	.size		.nv.reservedSmem.offset0,0x4
	.type		vprintf,@function
